	.headerflags	@"EF_CUDA_TEXMODE_UNIFIED EF_CUDA_64BIT_ADDRESS EF_CUDA_ACCELERATORS EF_CUDA_SM90 EF_CUDA_VIRTUAL_SM(EF_CUDA_SM90)"
	.elftype	@"ET_EXEC"


//--------------------- .nv.info                  --------------------------
	.section	.nv.info,"",@"SHT_CUDA_INFO"
	.align	4


	//----- nvinfo : EIATTR_REGCOUNT
	.align		4
        /*0000*/ 	.byte	0x04, 0x2f
        /*0002*/ 	.short	(.L_3 - .L_2)
	.align		4
.L_2:
        /*0004*/ 	.word	index@(triton_poi_fused__native_batch_norm_legit_no_training_relu_6)
        /*0008*/ 	.word	0x00000014


	//----- nvinfo : EIATTR_MIN_STACK_SIZE
	.align		4
.L_3:
        /*000c*/ 	.byte	0x04, 0x12
        /*000e*/ 	.short	(.L_5 - .L_4)
	.align		4
.L_4:
        /*0010*/ 	.word	index@(triton_poi_fused__native_batch_norm_legit_no_training_relu_6)
        /*0014*/ 	.word	0x00000000


	//----- nvinfo : EIATTR_FRAME_SIZE
	.align		4
.L_5:
        /*0018*/ 	.byte	0x04, 0x11
        /*001a*/ 	.short	(.L_7 - .L_6)
	.align		4
.L_6:
        /*001c*/ 	.word	index@(triton_poi_fused__native_batch_norm_legit_no_training_relu_6)
        /*0020*/ 	.word	0x00000000


	//----- nvinfo : EIATTR_MIN_STACK_SIZE
	.align		4
.L_7:
        /*0024*/ 	.byte	0x04, 0x12
        /*0026*/ 	.short	(.L_9 - .L_8)
	.align		4
.L_8:
        /*0028*/ 	.word	index@(triton_poi_fused__native_batch_norm_legit_no_training_relu_6)
        /*002c*/ 	.word	0x00000000
.L_9:


//--------------------- .nv.info.triton_poi_fused__native_batch_norm_legit_no_training_relu_6 --------------------------
	.section	.nv.info.triton_poi_fused__native_batch_norm_legit_no_training_relu_6,"",@"SHT_CUDA_INFO"
	.sectionflags	@""
	.align	4


	//----- nvinfo : EIATTR_CUDA_API_VERSION
	.align		4
        /*0000*/ 	.byte	0x04, 0x37
        /*0002*/ 	.short	(.L_11 - .L_10)
.L_10:
        /*0004*/ 	.word	0x0000007c


	//----- nvinfo : EIATTR_KPARAM_INFO
	.align		4
.L_11:
        /*0008*/ 	.byte	0x04, 0x17
        /*000a*/ 	.short	(.L_13 - .L_12)
.L_12:
        /*000c*/ 	.word	0x00000000
        /*0010*/ 	.short	0x0006
        /*0012*/ 	.short	0x0030
        /*0014*/ 	.byte	0x00, 0xf0, 0x11, 0x00


	//----- nvinfo : EIATTR_KPARAM_INFO
	.align		4
.L_13:
        /*0018*/ 	.byte	0x04, 0x17
        /*001a*/ 	.short	(.L_15 - .L_14)
.L_14:
        /*001c*/ 	.word	0x00000000
        /*0020*/ 	.short	0x0005
        /*0022*/ 	.short	0x0028
        /*0024*/ 	.byte	0x00, 0xf4, 0x21, 0x00


	//----- nvinfo : EIATTR_KPARAM_INFO
	.align		4
.L_15:
        /*0028*/ 	.byte	0x04, 0x17
        /*002a*/ 	.short	(.L_17 - .L_16)
.L_16:
        /*002c*/ 	.word	0x00000000
        /*0030*/ 	.short	0x0004
        /*0032*/ 	.short	0x0020
        /*0034*/ 	.byte	0x00, 0xf4, 0x21, 0x00


	//----- nvinfo : EIATTR_KPARAM_INFO
	.align		4
.L_17:
        /*0038*/ 	.byte	0x04, 0x17
        /*003a*/ 	.short	(.L_19 - .L_18)
.L_18:
        /*003c*/ 	.word	0x00000000
        /*0040*/ 	.short	0x0003
        /*0042*/ 	.short	0x0018
        /*0044*/ 	.byte	0x00, 0xf4, 0x21, 0x00


	//----- nvinfo : EIATTR_KPARAM_INFO
	.align		4
.L_19:
        /*0048*/ 	.byte	0x04, 0x17
        /*004a*/ 	.short	(.L_21 - .L_20)
.L_20:
        /*004c*/ 	.word	0x00000000
        /*0050*/ 	.short	0x0002
        /*0052*/ 	.short	0x0010
        /*0054*/ 	.byte	0x00, 0xf4, 0x21, 0x00


	//----- nvinfo : EIATTR_KPARAM_INFO
	.align		4
.L_21:
        /*0058*/ 	.byte	0x04, 0x17
        /*005a*/ 	.short	(.L_23 - .L_22)
.L_22:
        /*005c*/ 	.word	0x00000000
        /*0060*/ 	.short	0x0001
        /*0062*/ 	.short	0x0008
        /*0064*/ 	.byte	0x00, 0xf4, 0x21, 0x00


	//----- nvinfo : EIATTR_KPARAM_INFO
	.align		4
.L_23:
        /*0068*/ 	.byte	0x04, 0x17
        /*006a*/ 	.short	(.L_25 - .L_24)
.L_24:
        /*006c*/ 	.word	0x00000000
        /*0070*/ 	.short	0x0000
        /*0072*/ 	.short	0x0000
        /*0074*/ 	.byte	0x00, 0xf4, 0x21, 0x00


	//----- nvinfo : EIATTR_SPARSE_MMA_MASK
	.align		4
.L_25:
        /*0078*/ 	.byte	0x03, 0x50
        /*007a*/ 	.short	0x0000


	//----- nvinfo : EIATTR_MAXREG_COUNT
	.align		4
        /*007c*/ 	.byte	0x03, 0x1b
        /*007e*/ 	.short	0x00ff


	//----- nvinfo : EIATTR_EXIT_INSTR_OFFSETS
	.align		4
        /*0080*/ 	.byte	0x04, 0x1c
        /*0082*/ 	.short	(.L_27 - .L_26)


	//   ....[0]....
.L_26:
        /*0084*/ 	.word	0x000003d0


	//----- nvinfo : EIATTR_REQNTID
	.align		4
.L_27:
        /*0088*/ 	.byte	0x04, 0x10
        /*008a*/ 	.short	(.L_29 - .L_28)
.L_28:
        /*008c*/ 	.word	0x00000100
        /*0090*/ 	.word	0x00000001
        /*0094*/ 	.word	0x00000001


	//----- nvinfo : EIATTR_CBANK_PARAM_SIZE
	.align		4
.L_29:
        /*0098*/ 	.byte	0x03, 0x19
        /*009a*/ 	.short	0x0034


	//----- nvinfo : EIATTR_PARAM_CBANK
	.align		4
        /*009c*/ 	.byte	0x04, 0x0a
        /*009e*/ 	.short	(.L_31 - .L_30)
	.align		4
.L_30:
        /*00a0*/ 	.word	index@(.nv.constant0.triton_poi_fused__native_batch_norm_legit_no_training_relu_6)
        /*00a4*/ 	.short	0x0210
        /*00a6*/ 	.short	0x0034


	//----- nvinfo : EIATTR_SW_WAR
	.align		4
.L_31:
        /*00a8*/ 	.byte	0x04, 0x36
        /*00aa*/ 	.short	(.L_33 - .L_32)
.L_32:
        /*00ac*/ 	.word	0x00000008
.L_33:


//--------------------- .nv.callgraph             --------------------------
	.section	.nv.callgraph,"",@"SHT_CUDA_CALLGRAPH"
	.align	4
	.sectionentsize	8
	.align		4
        /*0000*/ 	.word	0x00000000
	.align		4
        /*0004*/ 	.word	0xffffffff
	.align		4
        /*0008*/ 	.word	0x00000000
	.align		4
        /*000c*/ 	.word	0xfffffffe
	.align		4
        /*0010*/ 	.word	0x00000000
	.align		4
        /*0014*/ 	.word	0xfffffffd
	.align		4
        /*0018*/ 	.word	0x00000000
	.align		4
        /*001c*/ 	.word	0xfffffffc


//--------------------- .nv.constant4             --------------------------
	.section	.nv.constant4,"a",@progbits
	.align	8
	.align		8
.nv.constant4:
        /*0000*/ 	.dword	_$_str
	.align		8
        /*0008*/ 	.dword	_$_str_$_2


//--------------------- .text.triton_poi_fused__native_batch_norm_legit_no_training_relu_6 --------------------------
	.section	.text.triton_poi_fused__native_batch_norm_legit_no_training_relu_6,"ax",@progbits
	.align	128
        .global         triton_poi_fused__native_batch_norm_legit_no_training_relu_6
        .type           triton_poi_fused__native_batch_norm_legit_no_training_relu_6,@function
        .size           triton_poi_fused__native_batch_norm_legit_no_training_relu_6,(.L_x_1 - triton_poi_fused__native_batch_norm_legit_no_training_relu_6)
        .other          triton_poi_fused__native_batch_norm_legit_no_training_relu_6,@"STO_CUDA_ENTRY STV_DEFAULT"
triton_poi_fused__native_batch_norm_legit_no_training_relu_6:
.text.triton_poi_fused__native_batch_norm_legit_no_training_relu_6:
[----:B------:R-:W-:Y:S01]  /*0000*/  LDC R1, c[0x0][0x28] ;  /* 0x00000a00ff017b82 */ /* 0x000fe20000000800 */
[----:B------:R-:W1:Y:S01]  /*0010*/  S2R R0, SR_TID.X ;  /* 0x0000000000007919 */ /* 0x000e620000002100 */
[----:B------:R-:W-:-:S06]  /*0020*/  HFMA2.MMA R2, -RZ, RZ, 0, 0 ;  /* 0x00000000ff027435 */ /* 0x000fcc00000001ff */
[----:B------:R-:W2:Y:S01]  /*0030*/  LDC.64 R4, c[0x0][0x220] ;  /* 0x00008800ff047b82 */ /* 0x000ea20000000a00 */
[----:B------:R-:W-:Y:S01]  /*0040*/  ULDC.64 UR4, c[0x0][0x208] ;  /* 0x0000820000047ab9 */ /* 0x000fe20000000a00 */
[----:B------:R-:W3:Y:S06]  /*0050*/  S2R R3, SR_CTAID.X ;  /* 0x0000000000037919 */ /* 0x000eec0000002500 */
[----:B------:R-:W4:Y:S08]  /*0060*/  LDC.64 R8, c[0x0][0x218] ;  /* 0x00008600ff087b82 */ /* 0x000f300000000a00 */
[----:B------:R-:W5:Y:S08]  /*0070*/  LDC.64 R10, c[0x0][0x228] ;  /* 0x00008a00ff0a7b82 */ /* 0x000f700000000a00 */
[----:B------:R-:W5:Y:S01]  /*0080*/  LDC.64 R12, c[0x0][0x230] ;  /* 0x00008c00ff0c7b82 */ /* 0x000f620000000a00 */
[----:B-1----:R-:W-:-:S04]  /*0090*/  SHF.L.U32 R0, R0, 0x1, RZ ;  /* 0x0000000100007819 */ /* 0x002fc800000006ff */
[----:B------:R-:W-:-:S04]  /*00a0*/  LOP3.LUT R0, R0, 0x1fe, RZ, 0xc0, !PT ;  /* 0x000001fe00007812 */ /* 0x000fc800078ec0ff */
[----:B---3--:R-:W-:-:S05]  /*00b0*/  LEA R3, R3, R0, 0x9 ;  /* 0x0000000003037211 */ /* 0x008fca00078e48ff */
[----:B------:R-:W-:-:S05]  /*00c0*/  IMAD.HI R0, R3, -0x6db6db6d, R2 ;  /* 0x9249249303007827 */ /* 0x000fca00078e0202 */
[----:B------:R-:W-:-:S04]  /*00d0*/  SHF.R.U32.HI R7, RZ, 0x1f, R0 ;  /* 0x0000001fff077819 */ /* 0x000fc80000011600 */
[----:B------:R-:W-:-:S05]  /*00e0*/  LEA.HI.SX32 R7, R0, R7, 0x19 ;  /* 0x0000000700077211 */ /* 0x000fca00078fcaff */
[----:B------:R-:W-:Y:S02]  /*00f0*/  IMAD R15, R7, -0xe0, R3 ;  /* 0xffffff20070f7824 */ /* 0x000fe400078e0203 */
[----:B------:R-:W1:Y:S02]  /*0100*/  LDC.64 R6, c[0x0][0x210] ;  /* 0x00008400ff067b82 */ /* 0x000e640000000a00 */
[----:B--2---:R-:W-:-:S06]  /*0110*/  IMAD.WIDE R4, R15, 0x4, R4 ;  /* 0x000000040f047825 */ /* 0x004fcc00078e0204 */
[----:B------:R-:W2:Y:S01]  /*0120*/  LDG.E.EL.64 R4, desc[UR4][R4.64] ;  /* 0x0000000404047981 */ /* 0x000ea2000c2e1b00 */
[----:B----4-:R-:W-:-:S04]  /*0130*/  IMAD.WIDE R8, R15, 0x4, R8 ;  /* 0x000000040f087825 */ /* 0x010fc800078e0208 */
[C---:B-----5:R-:W-:Y:S02]  /*0140*/  IMAD.WIDE R10, R15.reuse, 0x4, R10 ;  /* 0x000000040f0a7825 */ /* 0x060fe400078e020a */
[----:B------:R-:W3:Y:S02]  /*0150*/  LDG.E.EL.64 R8, desc[UR4][R8.64] ;  /* 0x0000000408087981 */ /* 0x000ee4000c2e1b00 */
[----:B0-----:R-:W-:Y:S02]  /*0160*/  IMAD.WIDE R12, R15, 0x4, R12 ;  /* 0x000000040f0c7825 */ /* 0x001fe400078e020c */
[----:B------:R-:W4:Y:S04]  /*0170*/  LDG.E.EL.64 R10, desc[UR4][R10.64] ;  /* 0x000000040a0a7981 */ /* 0x000f28000c2e1b00 */
[----:B------:R-:W4:Y:S01]  /*0180*/  LDG.E.EL.64 R12, desc[UR4][R12.64] ;  /* 0x000000040c0c7981 */ /* 0x000f22000c2e1b00 */
[----:B-1----:R-:W-:-:S06]  /*0190*/  IMAD.WIDE R6, R3, 0x4, R6 ;  /* 0x0000000403067825 */ /* 0x002fcc00078e0206 */
[----:B------:R-:W3:Y:S01]  /*01a0*/  LDG.E.64 R6, desc[UR4][R6.64] ;  /* 0x0000000406067981 */ /* 0x000ee2000c1e1b00 */
[----:B------:R-:W-:Y:S01]  /*01b0*/  MOV R17, 0x3e800000 ;  /* 0x3e80000000117802 */ /* 0x000fe20000000f00 */
[----:B--2---:R-:W-:Y:S01]  /*01c0*/  FADD R4, R4, 9.9999997473787516356e-06 ;  /* 0x3727c5ac04047421 */ /* 0x004fe20000000000 */
[----:B------:R-:W-:-:S03]  /*01d0*/  FADD R5, R5, 9.9999997473787516356e-06 ;  /* 0x3727c5ac05057421 */ /* 0x000fc60000000000 */
[----:B------:R-:W0:Y:S08]  /*01e0*/  MUFU.SQRT R0, R4 ;  /* 0x0000000400007308 */ /* 0x000e300000002000 */
[----:B------:R1:W2:Y:S01]  /*01f0*/  MUFU.SQRT R2, R5 ;  /* 0x0000000500027308 */ /* 0x0002a20000002000 */
[C---:B0-----:R-:W-:Y:S02]  /*0200*/  FSETP.GT.AND P0, PT, R0.reuse, 8.50705917302346158658e+37, PT ;  /* 0x7e8000000000780b */ /* 0x041fe40003f04000 */
[----:B------:R-:W-:Y:S01]  /*0210*/  FSETP.GEU.AND P2, PT, R0, 1.175494350822287508e-38, PT ;  /* 0x008000000000780b */ /* 0x000fe20003f4e000 */
[----:B-1----:R-:W0:Y:S01]  /*0220*/  LDC.64 R4, c[0x0][0x238] ;  /* 0x00008e00ff047b82 */ /* 0x002e220000000a00 */
[----:B--2---:R-:W-:-:S02]  /*0230*/  FSETP.GT.AND P1, PT, R2, 8.50705917302346158658e+37, PT ;  /* 0x7e8000000200780b */ /* 0x004fc40003f24000 */
[----:B------:R-:W-:-:S07]  /*0240*/  FSETP.GEU.AND P3, PT, R2, 1.175494350822287508e-38, PT ;  /* 0x008000000200780b */ /* 0x000fce0003f6e000 */
[----:B------:R-:W-:-:S04]  /*0250*/  @P0 FMUL R0, R0, 0.25 ;  /* 0x3e80000000000820 */ /* 0x000fc80000400000 */
[----:B------:R-:W-:Y:S01]  /*0260*/  @!P2 FMUL R0, R0, 16777216 ;  /* 0x4b8000000000a820 */ /* 0x000fe20000400000 */
[----:B------:R-:W-:-:S04]  /*0270*/  @P1 FMUL R2, R2, 0.25 ;  /* 0x3e80000002021820 */ /* 0x000fc80000400000 */
[----:B------:R-:W-:Y:S01]  /*0280*/  @!P3 FMUL R2, R2, 16777216 ;  /* 0x4b8000000202b820 */ /* 0x000fe20000400000 */
[----:B------:R-:W1:Y:S01]  /*0290*/  MUFU.RCP R0, R0 ;  /* 0x0000000000007308 */ /* 0x000e620000001000 */
[----:B------:R-:W-:-:S07]  /*02a0*/  FSEL R15, R17, 1, P0 ;  /* 0x3f800000110f7808 */ /* 0x000fce0000000000 */
[----:B------:R-:W2:Y:S01]  /*02b0*/  MUFU.RCP R2, R2 ;  /* 0x0000000200027308 */ /* 0x000ea20000001000 */
[----:B------:R-:W-:Y:S01]  /*02c0*/  FSEL R17, R17, 1, P1 ;  /* 0x3f80000011117808 */ /* 0x000fe20000800000 */
[----:B------:R-:W-:-:S04]  /*02d0*/  @!P2 FMUL R15, R15, 16777216 ;  /* 0x4b8000000f0fa820 */ /* 0x000fc80000400000 */
[----:B------:R-:W-:Y:S01]  /*02e0*/  @!P3 FMUL R17, R17, 16777216 ;  /* 0x4b8000001111b820 */ /* 0x000fe20000400000 */
[----:B-1----:R-:W-:Y:S01]  /*02f0*/  FMUL R15, R0, R15 ;  /* 0x0000000f000f7220 */ /* 0x002fe20000400000 */
[----:B---3--:R-:W-:Y:S01]  /*0300*/  FADD R7, R7, -R9 ;  /* 0x8000000907077221 */ /* 0x008fe20000000000 */
[----:B------:R-:W-:Y:S01]  /*0310*/  FADD R6, R6, -R8 ;  /* 0x8000000806067221 */ /* 0x000fe20000000000 */
[----:B--2---:R-:W-:-:S03]  /*0320*/  FMUL R0, R2, R17 ;  /* 0x0000001102007220 */ /* 0x004fc60000400000 */
[----:B------:R-:W-:Y:S01]  /*0330*/  FMUL R15, R6, R15 ;  /* 0x0000000f060f7220 */ /* 0x000fe20000400000 */
[----:B------:R-:W-:-:S03]  /*0340*/  FMUL R0, R7, R0 ;  /* 0x0000000007007220 */ /* 0x000fc60000400000 */
[----:B----4-:R-:W-:Y:S01]  /*0350*/  FFMA R10, R10, R15, R12 ;  /* 0x0000000f0a0a7223 */ /* 0x010fe2000000000c */
[----:B------:R-:W-:-:S04]  /*0360*/  FFMA R0, R11, R0, R13 ;  /* 0x000000000b007223 */ /* 0x000fc8000000000d */
[----:B------:R-:W-:Y:S02]  /*0370*/  FSETP.GEU.AND P0, PT, R10, RZ, PT ;  /* 0x000000ff0a00720b */ /* 0x000fe40003f0e000 */
[----:B------:R-:W-:Y:S01]  /*0380*/  FSETP.GEU.AND P1, PT, R0, RZ, PT ;  /* 0x000000ff0000720b */ /* 0x000fe20003f2e000 */
[----:B0-----:R-:W-:Y:S01]  /*0390*/  IMAD.WIDE R4, R3, 0x4, R4 ;  /* 0x0000000403047825 */ /* 0x001fe200078e0204 */
[----:B------:R-:W-:Y:S02]  /*03a0*/  FSEL R10, R10, RZ, P0 ;  /* 0x000000ff0a0a7208 */ /* 0x000fe40000000000 */
[----:B------:R-:W-:-:S05]  /*03b0*/  FSEL R11, R0, RZ, P1 ;  /* 0x000000ff000b7208 */ /* 0x000fca0000800000 */
[----:B------:R-:W-:Y:S01]  /*03c0*/  STG.E.64 desc[UR4][R4.64], R10 ;  /* 0x0000000a04007986 */ /* 0x000fe2000c101b04 */
[----:B------:R-:W-:Y:S05]  /*03d0*/  EXIT ;  /* 0x000000000000794d */ /* 0x000fea0003800000 */
.L_x_0:
[----:B------:R-:W-:-:S00]  /*03e0*/  BRA `(.L_x_0) ;  /* 0xfffffffc00fc7947 */ /* 0x000fc0000383ffff */
[----:B------:R-:W-:-:S00]  /*03f0*/  NOP ;  /* 0x0000000000007918 */ /* 0x000fc00000000000 */
        /* <DEDUP_REMOVED lines=8> */
.L_x_1:


//--------------------- .nv.global.init           --------------------------
	.section	.nv.global.init,"aw",@progbits
.nv.global.init:
	.type		_$_str,@object
	.size		_$_str,(_$_str_$_2 - _$_str)
_$_str:
        /*0000*/ 	.byte	0x5f, 0x5f, 0x43, 0x55, 0x44, 0x41, 0x5f, 0x46, 0x54, 0x5a, 0x00
	.type		_$_str_$_2,@object
	.size		_$_str_$_2,(.L_1 - _$_str_$_2)
_$_str_$_2:
        /*000b*/ 	.byte	0x5f, 0x5f, 0x43, 0x55, 0x44, 0x41, 0x5f, 0x50, 0x52, 0x45, 0x43, 0x5f, 0x53, 0x51, 0x52, 0x54
        /*001b*/ 	.byte	0x00
.L_1:


//--------------------- .nv.constant0.triton_poi_fused__native_batch_norm_legit_no_training_relu_6 --------------------------
	.section	.nv.constant0.triton_poi_fused__native_batch_norm_legit_no_training_relu_6,"a",@progbits
	.sectionflags	@""
	.align	4
.nv.constant0.triton_poi_fused__native_batch_norm_legit_no_training_relu_6:
	.zero		580
